//
// Generated by NVIDIA NVVM Compiler
//
// Compiler Build ID: CL-36424714
// Cuda compilation tools, release 13.0, V13.0.88
// Based on NVVM 20.0.0
//

.version 9.0
.target sm_100
.address_size 64

	// .globl	_Z5emptyPi

.visible .entry _Z5emptyPi(
	.param .u64 .ptr .align 1 _Z5emptyPi_param_0
)
{
	.reg .b32 	%r<2>;
	.reg .b64 	%rd<3>;

	ld.param.u64 	%rd1, [_Z5emptyPi_param_0];
	cvta.to.global.u64 	%rd2, %rd1;
	mov.b32 	%r1, 10;
	st.global.u32 	[%rd2], %r1;
	ret;

}


// ===== COMPILED SASS (sm_100) =====

	.target	sm_100

	.elftype	@"ET_EXEC"


//--------------------- .note.nv.tkinfo           --------------------------
	.section	.note.nv.tkinfo,"",@"SHT_NOTE"
	.sectionflags	@"SHF_NOTE_NV_TKINFO"
	.tkinfo
        /*0018*/ 	.word	0x00000002
        /*0030*/ 	.string	""
        /*0030*/ 	.string	"ptxas"
        /*0030*/ 	.string	"Cuda compilation tools, release 13.0, V13.0.88"
        /*0030*/ 	.string	"Build cuda_13.0.r13.0/compiler.36424714_0"
        /*0030*/ 	.string	"-arch sm_100 -m 64 "



//--------------------- .note.nv.cuinfo           --------------------------
	.section	.note.nv.cuinfo,"",@"SHT_NOTE"
	.sectionflags	@"SHF_NOTE_NV_CUINFO"
        /*0018*/ 	.short	0x0002
        /*001a*/ 	.short	0x0064
        /*001c*/ 	.short	0x0082
	.zero		2


//--------------------- .nv.info                  --------------------------
	.section	.nv.info,"",@"SHT_CUDA_INFO"
	.align	4


	//----- nvinfo : EIATTR_REGCOUNT
	.align		4
        /*0000*/ 	.byte	0x04, 0x2f
        /*0002*/ 	.short	(.L_1 - .L_0)
	.align		4
.L_0:
        /*0004*/ 	.word	index@(_Z5emptyPi)
        /*0008*/ 	.word	0x00000008


	//----- nvinfo : EIATTR_FRAME_SIZE
	.align		4
.L_1:
        /*000c*/ 	.byte	0x04, 0x11
        /*000e*/ 	.short	(.L_3 - .L_2)
	.align		4
.L_2:
        /*0010*/ 	.word	index@(_Z5emptyPi)
        /*0014*/ 	.word	0x00000000


	//----- nvinfo : EIATTR_MIN_STACK_SIZE
	.align		4
.L_3:
        /*0018*/ 	.byte	0x04, 0x12
        /*001a*/ 	.short	(.L_5 - .L_4)
	.align		4
.L_4:
        /*001c*/ 	.word	index@(_Z5emptyPi)
        /*0020*/ 	.word	0x00000000
.L_5:


//--------------------- .nv.compat                --------------------------
	.section	.nv.compat,"",@"SHT_CUDA_COMPAT_INFO"
	.align	4
        /*0000*/ 	.byte	0x02, 0x09, 0x00, 0x00, 0x02, 0x02, 0x01, 0x00, 0x02, 0x05, 0x05, 0x00, 0x03, 0x07, 0x01, 0x01
        /*0010*/ 	.byte	0x02, 0x03, 0x00, 0x00, 0x02, 0x06, 0x01, 0x00, 0x04, 0x0b, 0x08, 0x00, 0x09, 0x00, 0x00, 0x00
        /*0020*/ 	.byte	0x00, 0x00, 0x00, 0x00


//--------------------- .nv.info._Z5emptyPi       --------------------------
	.section	.nv.info._Z5emptyPi,"",@"SHT_CUDA_INFO"
	.sectionflags	@""
	.align	4


	//----- nvinfo : EIATTR_CUDA_API_VERSION
	.align		4
        /*0000*/ 	.byte	0x04, 0x37
        /*0002*/ 	.short	(.L_7 - .L_6)
.L_6:
        /*0004*/ 	.word	0x00000082


	//----- nvinfo : EIATTR_KPARAM_INFO
	.align		4
.L_7:
        /*0008*/ 	.byte	0x04, 0x17
        /*000a*/ 	.short	(.L_9 - .L_8)
.L_8:
        /*000c*/ 	.word	0x00000000
        /*0010*/ 	.short	0x0000
        /*0012*/ 	.short	0x0000
        /*0014*/ 	.byte	0x00, 0xf5, 0x21, 0x00


	//----- nvinfo : EIATTR_SPARSE_MMA_MASK
	.align		4
.L_9:
        /*0018*/ 	.byte	0x03, 0x50
        /*001a*/ 	.short	0x0000


	//----- nvinfo : EIATTR_MAXREG_COUNT
	.align		4
        /*001c*/ 	.byte	0x03, 0x1b
        /*001e*/ 	.short	0x00ff


	//----- nvinfo : EIATTR_MERCURY_ISA_VERSION
	.align		4
        /*0020*/ 	.byte	0x03, 0x5f
        /*0022*/ 	.short	0x0101


	//----- nvinfo : EIATTR_VRC_CTA_INIT_COUNT
	.align		4
        /*0024*/ 	.byte	0x02, 0x4a
	.zero		1
	.zero		1


	//----- nvinfo : EIATTR_EXIT_INSTR_OFFSETS
	.align		4
        /*0028*/ 	.byte	0x04, 0x1c
        /*002a*/ 	.short	(.L_11 - .L_10)


	//   ....[0]....
.L_10:
        /*002c*/ 	.word	0x00000050


	//----- nvinfo : EIATTR_CBANK_PARAM_SIZE
	.align		4
.L_11:
        /*0030*/ 	.byte	0x03, 0x19
        /*0032*/ 	.short	0x0008


	//----- nvinfo : EIATTR_PARAM_CBANK
	.align		4
        /*0034*/ 	.byte	0x04, 0x0a
        /*0036*/ 	.short	(.L_13 - .L_12)
	.align		4
.L_12:
        /*0038*/ 	.word	index@(.nv.constant0._Z5emptyPi)
        /*003c*/ 	.short	0x0380
        /*003e*/ 	.short	0x0008


	//----- nvinfo : EIATTR_SW_WAR
	.align		4
.L_13:
        /*0040*/ 	.byte	0x04, 0x36
        /*0042*/ 	.short	(.L_15 - .L_14)
.L_14:
        /*0044*/ 	.word	0x00000008
.L_15:


//--------------------- .nv.callgraph             --------------------------
	.section	.nv.callgraph,"",@"SHT_CUDA_CALLGRAPH"
	.align	4
	.sectionentsize	8
	.align		4
        /*0000*/ 	.word	0x00000000
	.align		4
        /*0004*/ 	.word	0xffffffff
	.align		4
        /*0008*/ 	.word	0x00000000
	.align		4
        /*000c*/ 	.word	0xfffffffe
	.align		4
        /*0010*/ 	.word	0x00000000
	.align		4
        /*0014*/ 	.word	0xfffffffd
	.align		4
        /*0018*/ 	.word	0x00000000
	.align		4
        /*001c*/ 	.word	0xfffffffc


//--------------------- .text._Z5emptyPi          --------------------------
	.section	.text._Z5emptyPi,"ax",@progbits
	.align	128
        .global         _Z5emptyPi
        .type           _Z5emptyPi,@function
        .size           _Z5emptyPi,(.L_x_1 - _Z5emptyPi)
        .other          _Z5emptyPi,@"STO_CUDA_ENTRY STV_DEFAULT"
_Z5emptyPi:
.text._Z5emptyPi:
[----:B------:R-:W-:Y:S08]  /*0000*/  LDC R1, c[0x0][0x37c] ;  /* 0x0000df00ff017b82 */ /* 0x000ff00000000800 */
[----:B------:R-:W0:Y:S01]  /*0010*/  LDC.64 R2, c[0x0][0x380] ;  /* 0x0000e000ff027b82 */ /* 0x000e220000000a00 */
[----:B------:R-:W0:Y:S01]  /*0020*/  LDCU.64 UR4, c[0x0][0x358] ;  /* 0x00006b00ff0477ac */ /* 0x000e220008000a00 */
[----:B------:R-:W-:-:S05]  /*0030*/  HFMA2 R5, -RZ, RZ, 0, 5.9604644775390625e-07 ;  /* 0x0000000aff057431 */ /* 0x000fca00000001ff */
[----:B0-----:R-:W-:Y:S01]  /*0040*/  STG.E desc[UR4][R2.64], R5 ;  /* 0x0000000502007986 */ /* 0x001fe2000c101904 */
[----:B------:R-:W-:Y:S05]  /*0050*/  EXIT ;  /* 0x000000000000794d */ /* 0x000fea0003800000 */
.L_x_0:
[----:B------:R-:W-:-:S00]  /*0060*/  BRA `(.L_x_0) ;  /* 0xfffffffc00fc7947 */ /* 0x000fc0000383ffff */
[----:B------:R-:W-:-:S00]  /*0070*/  NOP ;  /* 0x0000000000007918 */ /* 0x000fc00000000000 */
        /* <DEDUP_REMOVED lines=8> */
.L_x_1:


//--------------------- .nv.shared.reserved.0     --------------------------
	.section	.nv.shared.reserved.0,"aw",@nobits
	.weak		__nv_reservedSMEM_offset_0_alias
	.size		__nv_reservedSMEM_offset_0_alias, 0, 64
	.other		__nv_reservedSMEM_offset_0_alias,@"STO_CUDA_RESERVED_SHARED STV_DEFAULT"
__nv_reservedSMEM_offset_0_alias:
	.zero		0
	.zero		64


//--------------------- .nv.constant0._Z5emptyPi  --------------------------
	.section	.nv.constant0._Z5emptyPi,"a",@progbits
	.sectionflags	@""
	.align	4
.nv.constant0._Z5emptyPi:
	.zero		904


//--------------------- SYMBOLS --------------------------

	.type		.nv.reservedSmem.offset0,@object
	.size		.nv.reservedSmem.offset0,0x4
